	.headerflags	@"EF_CUDA_TEXMODE_UNIFIED EF_CUDA_64BIT_ADDRESS EF_CUDA_ACCELERATORS EF_CUDA_SM90 EF_CUDA_VIRTUAL_SM(EF_CUDA_SM90)"
	.elftype	@"ET_EXEC"


//--------------------- .nv.info                  --------------------------
	.section	.nv.info,"",@"SHT_CUDA_INFO"
	.align	4


	//----- nvinfo : EIATTR_REGCOUNT
	.align		4
        /*0000*/ 	.byte	0x04, 0x2f
        /*0002*/ 	.short	(.L_1 - .L_0)
	.align		4
.L_0:
        /*0004*/ 	.word	index@(triton_poi_fused_leaky_relu_leaky_relu_backward_34)
        /*0008*/ 	.word	0x00000012


	//----- nvinfo : EIATTR_MIN_STACK_SIZE
	.align		4
.L_1:
        /*000c*/ 	.byte	0x04, 0x12
        /*000e*/ 	.short	(.L_3 - .L_2)
	.align		4
.L_2:
        /*0010*/ 	.word	index@(triton_poi_fused_leaky_relu_leaky_relu_backward_34)
        /*0014*/ 	.word	0x00000000


	//----- nvinfo : EIATTR_FRAME_SIZE
	.align		4
.L_3:
        /*0018*/ 	.byte	0x04, 0x11
        /*001a*/ 	.short	(.L_5 - .L_4)
	.align		4
.L_4:
        /*001c*/ 	.word	index@(triton_poi_fused_leaky_relu_leaky_relu_backward_34)
        /*0020*/ 	.word	0x00000000


	//----- nvinfo : EIATTR_MIN_STACK_SIZE
	.align		4
.L_5:
        /*0024*/ 	.byte	0x04, 0x12
        /*0026*/ 	.short	(.L_7 - .L_6)
	.align		4
.L_6:
        /*0028*/ 	.word	index@(triton_poi_fused_leaky_relu_leaky_relu_backward_34)
        /*002c*/ 	.word	0x00000000
.L_7:


//--------------------- .nv.info.triton_poi_fused_leaky_relu_leaky_relu_backward_34 --------------------------
	.section	.nv.info.triton_poi_fused_leaky_relu_leaky_relu_backward_34,"",@"SHT_CUDA_INFO"
	.sectionflags	@""
	.align	4


	//----- nvinfo : EIATTR_CUDA_API_VERSION
	.align		4
        /*0000*/ 	.byte	0x04, 0x37
        /*0002*/ 	.short	(.L_9 - .L_8)
.L_8:
        /*0004*/ 	.word	0x0000007c


	//----- nvinfo : EIATTR_KPARAM_INFO
	.align		4
.L_9:
        /*0008*/ 	.byte	0x04, 0x17
        /*000a*/ 	.short	(.L_11 - .L_10)
.L_10:
        /*000c*/ 	.word	0x00000000
        /*0010*/ 	.short	0x0002
        /*0012*/ 	.short	0x0010
        /*0014*/ 	.byte	0x00, 0xf0, 0x11, 0x00


	//----- nvinfo : EIATTR_KPARAM_INFO
	.align		4
.L_11:
        /*0018*/ 	.byte	0x04, 0x17
        /*001a*/ 	.short	(.L_13 - .L_12)
.L_12:
        /*001c*/ 	.word	0x00000000
        /*0020*/ 	.short	0x0001
        /*0022*/ 	.short	0x0008
        /*0024*/ 	.byte	0x00, 0xf4, 0x21, 0x00


	//----- nvinfo : EIATTR_KPARAM_INFO
	.align		4
.L_13:
        /*0028*/ 	.byte	0x04, 0x17
        /*002a*/ 	.short	(.L_15 - .L_14)
.L_14:
        /*002c*/ 	.word	0x00000000
        /*0030*/ 	.short	0x0000
        /*0032*/ 	.short	0x0000
        /*0034*/ 	.byte	0x00, 0xf4, 0x21, 0x00


	//----- nvinfo : EIATTR_SPARSE_MMA_MASK
	.align		4
.L_15:
        /*0038*/ 	.byte	0x03, 0x50
        /*003a*/ 	.short	0x0000


	//----- nvinfo : EIATTR_MAXREG_COUNT
	.align		4
        /*003c*/ 	.byte	0x03, 0x1b
        /*003e*/ 	.short	0x00ff


	//----- nvinfo : EIATTR_EXIT_INSTR_OFFSETS
	.align		4
        /*0040*/ 	.byte	0x04, 0x1c
        /*0042*/ 	.short	(.L_17 - .L_16)


	//   ....[0]....
.L_16:
        /*0044*/ 	.word	0x00000350


	//----- nvinfo : EIATTR_REQNTID
	.align		4
.L_17:
        /*0048*/ 	.byte	0x04, 0x10
        /*004a*/ 	.short	(.L_19 - .L_18)
.L_18:
        /*004c*/ 	.word	0x00000080
        /*0050*/ 	.word	0x00000001
        /*0054*/ 	.word	0x00000001


	//----- nvinfo : EIATTR_CBANK_PARAM_SIZE
	.align		4
.L_19:
        /*0058*/ 	.byte	0x03, 0x19
        /*005a*/ 	.short	0x0014


	//----- nvinfo : EIATTR_PARAM_CBANK
	.align		4
        /*005c*/ 	.byte	0x04, 0x0a
        /*005e*/ 	.short	(.L_21 - .L_20)
	.align		4
.L_20:
        /*0060*/ 	.word	index@(.nv.constant0.triton_poi_fused_leaky_relu_leaky_relu_backward_34)
        /*0064*/ 	.short	0x0210
        /*0066*/ 	.short	0x0014


	//----- nvinfo : EIATTR_SW_WAR
	.align		4
.L_21:
        /*0068*/ 	.byte	0x04, 0x36
        /*006a*/ 	.short	(.L_23 - .L_22)
.L_22:
        /*006c*/ 	.word	0x00000008
.L_23:


//--------------------- .nv.callgraph             --------------------------
	.section	.nv.callgraph,"",@"SHT_CUDA_CALLGRAPH"
	.align	4
	.sectionentsize	8
	.align		4
        /*0000*/ 	.word	0x00000000
	.align		4
        /*0004*/ 	.word	0xffffffff
	.align		4
        /*0008*/ 	.word	0x00000000
	.align		4
        /*000c*/ 	.word	0xfffffffe
	.align		4
        /*0010*/ 	.word	0x00000000
	.align		4
        /*0014*/ 	.word	0xfffffffd
	.align		4
        /*0018*/ 	.word	0x00000000
	.align		4
        /*001c*/ 	.word	0xfffffffc


//--------------------- .text.triton_poi_fused_leaky_relu_leaky_relu_backward_34 --------------------------
	.section	.text.triton_poi_fused_leaky_relu_leaky_relu_backward_34,"ax",@progbits
	.align	128
        .global         triton_poi_fused_leaky_relu_leaky_relu_backward_34
        .type           triton_poi_fused_leaky_relu_leaky_relu_backward_34,@function
        .size           triton_poi_fused_leaky_relu_leaky_relu_backward_34,(.L_x_1 - triton_poi_fused_leaky_relu_leaky_relu_backward_34)
        .other          triton_poi_fused_leaky_relu_leaky_relu_backward_34,@"STO_CUDA_ENTRY STV_DEFAULT"
triton_poi_fused_leaky_relu_leaky_relu_backward_34:
.text.triton_poi_fused_leaky_relu_leaky_relu_backward_34:
[----:B------:R-:W-:Y:S01]  /*0000*/  LDC R1, c[0x0][0x28] ;  /* 0x00000a00ff017b82 */ /* 0x000fe20000000800 */
[----:B------:R-:W1:Y:S07]  /*0010*/  S2R R0, SR_TID.X ;  /* 0x0000000000007919 */ /* 0x000e6e0000002100 */
[----:B------:R-:W2:Y:S01]  /*0020*/  LDC.64 R2, c[0x0][0x210] ;  /* 0x00008400ff027b82 */ /* 0x000ea20000000a00 */
[----:B------:R-:W-:Y:S01]  /*0030*/  ULDC.64 UR4, c[0x0][0x208] ;  /* 0x0000820000047ab9 */ /* 0x000fe20000000a00 */
[----:B------:R-:W-:Y:S01]  /*0040*/  ULDC.64 UR6, c[0x0][0x218] ;  /* 0x0000860000067ab9 */ /* 0x000fe20000000a00 */
[----:B------:R-:W3:Y:S01]  /*0050*/  S2R R5, SR_CTAID.X ;  /* 0x0000000000057919 */ /* 0x000ee20000002500 */
[----:B-1----:R-:W-:-:S05]  /*0060*/  IMAD.SHL.U32 R0, R0, 0x8, RZ ;  /* 0x0000000800007824 */ /* 0x002fca00078e00ff */
[----:B------:R-:W-:-:S05]  /*0070*/  LOP3.LUT R0, R0, 0x3f8, RZ, 0xc0, !PT ;  /* 0x000003f800007812 */ /* 0x000fca00078ec0ff */
[----:B---3--:R-:W-:-:S04]  /*0080*/  IMAD R5, R5, 0x400, R0 ;  /* 0x0000040005057824 */ /* 0x008fc800078e0200 */
[----:B--2---:R-:W-:-:S05]  /*0090*/  IMAD.WIDE R2, R5, 0x4, R2 ;  /* 0x0000000405027825 */ /* 0x004fca00078e0202 */
[----:B------:R-:W2:Y:S04]  /*00a0*/  LDG.E.128 R8, desc[UR4][R2.64] ;  /* 0x0000000402087981 */ /* 0x000ea8000c1e1d00 */
[----:B------:R-:W3:Y:S01]  /*00b0*/  LDG.E.128 R12, desc[UR4][R2.64+0x10] ;  /* 0x00001004020c7981 */ /* 0x000ee2000c1e1d00 */
[----:B--2---:R-:W-:Y:S02]  /*00c0*/  FSETP.GT.AND P1, PT, R8, RZ, PT ;  /* 0x000000ff0800720b */ /* 0x004fe40003f24000 */
[----:B------:R-:W-:Y:S02]  /*00d0*/  FSETP.GT.AND P4, PT, R9, RZ, PT ;  /* 0x000000ff0900720b */ /* 0x000fe40003f84000 */
[----:B------:R-:W-:Y:S02]  /*00e0*/  FSETP.GT.AND P5, PT, R10, RZ, PT ;  /* 0x000000ff0a00720b */ /* 0x000fe40003fa4000 */
[----:B------:R-:W-:-:S02]  /*00f0*/  FSETP.GT.AND P6, PT, R11, RZ, PT ;  /* 0x000000ff0b00720b */ /* 0x000fc40003fc4000 */
[----:B---3--:R-:W-:Y:S02]  /*0100*/  FSETP.GT.AND P0, PT, R12, RZ, PT ;  /* 0x000000ff0c00720b */ /* 0x008fe40003f04000 */
[----:B------:R-:W-:Y:S02]  /*0110*/  FSETP.GT.AND P3, PT, R13, RZ, PT ;  /* 0x000000ff0d00720b */ /* 0x000fe40003f64000 */
[----:B------:R-:W-:Y:S01]  /*0120*/  FSETP.GT.AND P2, PT, R14, RZ, PT ;  /* 0x000000ff0e00720b */ /* 0x000fe20003f44000 */
[----:B------:R-:W-:Y:S01]  /*0130*/  @!P1 FMUL R8, R8, 0.20000000298023223877 ;  /* 0x3e4ccccd08089820 */ /* 0x000fe20000400000 */
[----:B------:R-:W-:Y:S01]  /*0140*/  FSETP.GT.AND P1, PT, R15, RZ, PT ;  /* 0x000000ff0f00720b */ /* 0x000fe20003f24000 */
[----:B------:R-:W-:Y:S02]  /*0150*/  @!P4 FMUL R9, R9, 0.20000000298023223877 ;  /* 0x3e4ccccd0909c820 */ /* 0x000fe40000400000 */
[----:B------:R-:W-:Y:S01]  /*0160*/  @!P5 FMUL R10, R10, 0.20000000298023223877 ;  /* 0x3e4ccccd0a0ad820 */ /* 0x000fe20000400000 */
[----:B------:R-:W-:Y:S01]  /*0170*/  FSETP.GT.AND P4, PT, R8, RZ, PT ;  /* 0x000000ff0800720b */ /* 0x000fe20003f84000 */
[----:B------:R-:W-:Y:S01]  /*0180*/  @!P6 FMUL R11, R11, 0.20000000298023223877 ;  /* 0x3e4ccccd0b0be820 */ /* 0x000fe20000400000 */
[----:B------:R-:W-:Y:S01]  /*0190*/  FSETP.GT.AND P5, PT, R9, RZ, PT ;  /* 0x000000ff0900720b */ /* 0x000fe20003fa4000 */
[----:B------:R-:W-:Y:S01]  /*01a0*/  @!P0 FMUL R12, R12, 0.20000000298023223877 ;  /* 0x3e4ccccd0c0c8820 */ /* 0x000fe20000400000 */
[----:B------:R-:W-:Y:S01]  /*01b0*/  SEL R3, RZ, 0x1, !P4 ;  /* 0x00000001ff037807 */ /* 0x000fe20006000000 */
[----:B------:R-:W-:Y:S01]  /*01c0*/  @!P3 FMUL R13, R13, 0.20000000298023223877 ;  /* 0x3e4ccccd0d0db820 */ /* 0x000fe20000400000 */
[----:B------:R-:W-:Y:S01]  /*01d0*/  SEL R0, RZ, 0x1, !P5 ;  /* 0x00000001ff007807 */ /* 0x000fe20006800000 */
[----:B------:R-:W-:Y:S01]  /*01e0*/  @!P2 FMUL R14, R14, 0.20000000298023223877 ;  /* 0x3e4ccccd0e0ea820 */ /* 0x000fe20000400000 */
[----:B------:R-:W-:Y:S01]  /*01f0*/  FSETP.GT.AND P4, PT, R10, RZ, PT ;  /* 0x000000ff0a00720b */ /* 0x000fe20003f84000 */
[----:B------:R-:W-:Y:S01]  /*0200*/  @!P1 FMUL R15, R15, 0.20000000298023223877 ;  /* 0x3e4ccccd0f0f9820 */ /* 0x000fe20000400000 */
[----:B------:R-:W-:-:S02]  /*0210*/  FSETP.GT.AND P6, PT, R11, RZ, PT ;  /* 0x000000ff0b00720b */ /* 0x000fc40003fc4000 */
[----:B------:R-:W-:Y:S02]  /*0220*/  FSETP.GT.AND P0, PT, R12, RZ, PT ;  /* 0x000000ff0c00720b */ /* 0x000fe40003f04000 */
[----:B------:R-:W-:Y:S02]  /*0230*/  FSETP.GT.AND P1, PT, R13, RZ, PT ;  /* 0x000000ff0d00720b */ /* 0x000fe40003f24000 */
[----:B------:R-:W-:Y:S02]  /*0240*/  FSETP.GT.AND P2, PT, R14, RZ, PT ;  /* 0x000000ff0e00720b */ /* 0x000fe40003f44000 */
[----:B------:R-:W-:Y:S02]  /*0250*/  FSETP.GT.AND P3, PT, R15, RZ, PT ;  /* 0x000000ff0f00720b */ /* 0x000fe40003f64000 */
[----:B------:R-:W-:Y:S02]  /*0260*/  PRMT R7, R3, 0x3340, R0 ;  /* 0x0000334003077816 */ /* 0x000fe40000000000 */
[----:B------:R-:W-:-:S02]  /*0270*/  SEL R3, RZ, 0x1, !P4 ;  /* 0x00000001ff037807 */ /* 0x000fc40006000000 */
[----:B------:R-:W-:Y:S02]  /*0280*/  SEL R0, RZ, 0x1, !P6 ;  /* 0x00000001ff007807 */ /* 0x000fe40007000000 */
[----:B------:R-:W-:Y:S02]  /*0290*/  SEL R6, RZ, 0x1, !P1 ;  /* 0x00000001ff067807 */ /* 0x000fe40004800000 */
[----:B------:R-:W-:Y:S02]  /*02a0*/  SEL R11, RZ, 0x1, !P0 ;  /* 0x00000001ff0b7807 */ /* 0x000fe40004000000 */
[----:B------:R-:W-:Y:S02]  /*02b0*/  SEL R9, RZ, 0x1, !P2 ;  /* 0x00000001ff097807 */ /* 0x000fe40005000000 */
[----:B------:R-:W-:Y:S02]  /*02c0*/  SEL R4, RZ, 0x1, !P3 ;  /* 0x00000001ff047807 */ /* 0x000fe40005800000 */
[----:B------:R-:W-:-:S02]  /*02d0*/  IADD3 R2, P0, R5, UR6, RZ ;  /* 0x0000000605027c10 */ /* 0x000fc4000ff1e0ff */
[----:B------:R-:W-:Y:S02]  /*02e0*/  PRMT R0, R3, 0x3340, R0 ;  /* 0x0000334003007816 */ /* 0x000fe40000000000 */
[----:B------:R-:W-:Y:S02]  /*02f0*/  PRMT R6, R11, 0x3340, R6 ;  /* 0x000033400b067816 */ /* 0x000fe40000000006 */
[----:B------:R-:W-:Y:S02]  /*0300*/  PRMT R9, R9, 0x3340, R4 ;  /* 0x0000334009097816 */ /* 0x000fe40000000004 */
[----:B------:R-:W-:Y:S02]  /*0310*/  LEA.HI.X.SX32 R3, R5, UR7, 0x1, P0 ;  /* 0x0000000705037c11 */ /* 0x000fe400080f0eff */
[----:B------:R-:W-:Y:S02]  /*0320*/  PRMT R4, R7, 0x5410, R0 ;  /* 0x0000541007047816 */ /* 0x000fe40000000000 */
[----:B------:R-:W-:-:S05]  /*0330*/  PRMT R5, R6, 0x5410, R9 ;  /* 0x0000541006057816 */ /* 0x000fca0000000009 */
[----:B------:R-:W-:Y:S01]  /*0340*/  STG.E.64 desc[UR4][R2.64], R4 ;  /* 0x0000000402007986 */ /* 0x000fe2000c101b04 */
[----:B------:R-:W-:Y:S05]  /*0350*/  EXIT ;  /* 0x000000000000794d */ /* 0x000fea0003800000 */
.L_x_0:
[----:B------:R-:W-:-:S00]  /*0360*/  BRA `(.L_x_0) ;  /* 0xfffffffc00fc7947 */ /* 0x000fc0000383ffff */
[----:B------:R-:W-:-:S00]  /*0370*/  NOP ;  /* 0x0000000000007918 */ /* 0x000fc00000000000 */
        /* <DEDUP_REMOVED lines=8> */
.L_x_1:


//--------------------- .nv.constant0.triton_poi_fused_leaky_relu_leaky_relu_backward_34 --------------------------
	.section	.nv.constant0.triton_poi_fused_leaky_relu_leaky_relu_backward_34,"a",@progbits
	.sectionflags	@""
	.align	4
.nv.constant0.triton_poi_fused_leaky_relu_leaky_relu_backward_34:
	.zero		548
